//
// Generated by NVIDIA NVVM Compiler
//
// Compiler Build ID: CL-36424714
// Cuda compilation tools, release 13.0, V13.0.88
// Based on NVVM 20.0.0
//

.version 9.0
.target sm_100
.address_size 64

	// .globl	_Z6reducePdS_j
.extern .shared .align 16 .b8 __smem[];

.visible .entry _Z6reducePdS_j(
	.param .u64 .ptr .align 1 _Z6reducePdS_j_param_0,
	.param .u64 .ptr .align 1 _Z6reducePdS_j_param_1,
	.param .u32 _Z6reducePdS_j_param_2
)
{
	.reg .pred 	%p<7>;
	.reg .b32 	%r<12>;
	.reg .b64 	%rd<9>;
	.reg .b64 	%fd<8>;

	ld.param.u64 	%rd1, [_Z6reducePdS_j_param_0];
	ld.param.u64 	%rd2, [_Z6reducePdS_j_param_1];
	ld.param.u32 	%r8, [_Z6reducePdS_j_param_2];
	mov.u32 	%r1, %tid.x;
	mov.u32 	%r2, %ctaid.x;
	mov.u32 	%r11, %ntid.x;
	mad.lo.s32 	%r4, %r2, %r11, %r1;
	setp.ge.u32 	%p1, %r4, %r8;
	mov.f64 	%fd7, 0d0000000000000000;
	@%p1 bra 	$L__BB0_2;
	cvta.to.global.u64 	%rd3, %rd1;
	mul.wide.u32 	%rd4, %r4, 8;
	add.s64 	%rd5, %rd3, %rd4;
	ld.global.f64 	%fd7, [%rd5];
$L__BB0_2:
	shl.b32 	%r9, %r1, 3;
	mov.u32 	%r10, __smem;
	add.s32 	%r5, %r10, %r9;
	st.shared.f64 	[%r5], %fd7;
	bar.sync 	0;
	setp.lt.u32 	%p2, %r11, 2;
	@%p2 bra 	$L__BB0_7;
$L__BB0_3:
	mov.u32 	%r6, %r11;
	shr.u32 	%r11, %r6, 1;
	setp.ge.u32 	%p3, %r1, %r11;
	@%p3 bra 	$L__BB0_6;
	ld.shared.f64 	%fd5, [__smem];
	ld.shared.f64 	%fd3, [%r5];
	setp.geu.f64 	%p4, %fd5, %fd3;
	@%p4 bra 	$L__BB0_6;
	st.shared.f64 	[__smem], %fd3;
$L__BB0_6:
	bar.sync 	0;
	setp.gt.u32 	%p5, %r6, 3;
	@%p5 bra 	$L__BB0_3;
$L__BB0_7:
	setp.ne.s32 	%p6, %r1, 0;
	@%p6 bra 	$L__BB0_9;
	ld.shared.f64 	%fd6, [__smem];
	cvta.to.global.u64 	%rd6, %rd2;
	mul.wide.u32 	%rd7, %r2, 8;
	add.s64 	%rd8, %rd6, %rd7;
	st.global.f64 	[%rd8], %fd6;
$L__BB0_9:
	ret;

}


// ===== COMPILED SASS (sm_100) =====

	.target	sm_100

	.elftype	@"ET_EXEC"


//--------------------- .note.nv.tkinfo           --------------------------
	.section	.note.nv.tkinfo,"",@"SHT_NOTE"
	.sectionflags	@"SHF_NOTE_NV_TKINFO"
	.tkinfo
        /*0018*/ 	.word	0x00000002
        /*0030*/ 	.string	""
        /*0030*/ 	.string	"ptxas"
        /*0030*/ 	.string	"Cuda compilation tools, release 13.0, V13.0.88"
        /*0030*/ 	.string	"Build cuda_13.0.r13.0/compiler.36424714_0"
        /*0030*/ 	.string	"-arch sm_100 -m 64 "



//--------------------- .note.nv.cuinfo           --------------------------
	.section	.note.nv.cuinfo,"",@"SHT_NOTE"
	.sectionflags	@"SHF_NOTE_NV_CUINFO"
        /*0018*/ 	.short	0x0002
        /*001a*/ 	.short	0x0064
        /*001c*/ 	.short	0x0082
	.zero		2


//--------------------- .nv.info                  --------------------------
	.section	.nv.info,"",@"SHT_CUDA_INFO"
	.align	4


	//----- nvinfo : EIATTR_REGCOUNT
	.align		4
        /*0000*/ 	.byte	0x04, 0x2f
        /*0002*/ 	.short	(.L_1 - .L_0)
	.align		4
.L_0:
        /*0004*/ 	.word	index@(_Z6reducePdS_j)
        /*0008*/ 	.word	0x0000000c


	//----- nvinfo : EIATTR_FRAME_SIZE
	.align		4
.L_1:
        /*000c*/ 	.byte	0x04, 0x11
        /*000e*/ 	.short	(.L_3 - .L_2)
	.align		4
.L_2:
        /*0010*/ 	.word	index@(_Z6reducePdS_j)
        /*0014*/ 	.word	0x00000000


	//----- nvinfo : EIATTR_MIN_STACK_SIZE
	.align		4
.L_3:
        /*0018*/ 	.byte	0x04, 0x12
        /*001a*/ 	.short	(.L_5 - .L_4)
	.align		4
.L_4:
        /*001c*/ 	.word	index@(_Z6reducePdS_j)
        /*0020*/ 	.word	0x00000000
.L_5:


//--------------------- .nv.compat                --------------------------
	.section	.nv.compat,"",@"SHT_CUDA_COMPAT_INFO"
	.align	4
        /*0000*/ 	.byte	0x02, 0x09, 0x00, 0x00, 0x02, 0x02, 0x01, 0x00, 0x02, 0x05, 0x05, 0x00, 0x03, 0x07, 0x01, 0x01
        /*0010*/ 	.byte	0x02, 0x03, 0x00, 0x00, 0x02, 0x06, 0x01, 0x00, 0x04, 0x0b, 0x08, 0x00, 0x01, 0x00, 0x00, 0x00
        /*0020*/ 	.byte	0x00, 0x00, 0x00, 0x00


//--------------------- .nv.info._Z6reducePdS_j   --------------------------
	.section	.nv.info._Z6reducePdS_j,"",@"SHT_CUDA_INFO"
	.sectionflags	@""
	.align	4


	//----- nvinfo : EIATTR_CUDA_API_VERSION
	.align		4
        /*0000*/ 	.byte	0x04, 0x37
        /*0002*/ 	.short	(.L_7 - .L_6)
.L_6:
        /*0004*/ 	.word	0x00000082


	//----- nvinfo : EIATTR_KPARAM_INFO
	.align		4
.L_7:
        /*0008*/ 	.byte	0x04, 0x17
        /*000a*/ 	.short	(.L_9 - .L_8)
.L_8:
        /*000c*/ 	.word	0x00000000
        /*0010*/ 	.short	0x0002
        /*0012*/ 	.short	0x0010
        /*0014*/ 	.byte	0x00, 0xf0, 0x11, 0x00


	//----- nvinfo : EIATTR_KPARAM_INFO
	.align		4
.L_9:
        /*0018*/ 	.byte	0x04, 0x17
        /*001a*/ 	.short	(.L_11 - .L_10)
.L_10:
        /*001c*/ 	.word	0x00000000
        /*0020*/ 	.short	0x0001
        /*0022*/ 	.short	0x0008
        /*0024*/ 	.byte	0x00, 0xf5, 0x21, 0x00


	//----- nvinfo : EIATTR_KPARAM_INFO
	.align		4
.L_11:
        /*0028*/ 	.byte	0x04, 0x17
        /*002a*/ 	.short	(.L_13 - .L_12)
.L_12:
        /*002c*/ 	.word	0x00000000
        /*0030*/ 	.short	0x0000
        /*0032*/ 	.short	0x0000
        /*0034*/ 	.byte	0x00, 0xf5, 0x21, 0x00


	//----- nvinfo : EIATTR_SPARSE_MMA_MASK
	.align		4
.L_13:
        /*0038*/ 	.byte	0x03, 0x50
        /*003a*/ 	.short	0x0000


	//----- nvinfo : EIATTR_MAXREG_COUNT
	.align		4
        /*003c*/ 	.byte	0x03, 0x1b
        /*003e*/ 	.short	0x00ff


	//----- nvinfo : EIATTR_NUM_BARRIERS
	.align		4
        /*0040*/ 	.byte	0x02, 0x4c
        /*0042*/ 	.byte	0x01
	.zero		1


	//----- nvinfo : EIATTR_MERCURY_ISA_VERSION
	.align		4
        /*0044*/ 	.byte	0x03, 0x5f
        /*0046*/ 	.short	0x0101


	//----- nvinfo : EIATTR_VRC_CTA_INIT_COUNT
	.align		4
        /*0048*/ 	.byte	0x02, 0x4a
	.zero		1
	.zero		1


	//----- nvinfo : EIATTR_EXIT_INSTR_OFFSETS
	.align		4
        /*004c*/ 	.byte	0x04, 0x1c
        /*004e*/ 	.short	(.L_15 - .L_14)


	//   ....[0]....
.L_14:
        /*0050*/ 	.word	0x00000250


	//   ....[1]....
        /*0054*/ 	.word	0x000002d0


	//----- nvinfo : EIATTR_CRS_STACK_SIZE
	.align		4
.L_15:
        /*0058*/ 	.byte	0x04, 0x1e
        /*005a*/ 	.short	(.L_17 - .L_16)
.L_16:
        /*005c*/ 	.word	0x00000000


	//----- nvinfo : EIATTR_CBANK_PARAM_SIZE
	.align		4
.L_17:
        /*0060*/ 	.byte	0x03, 0x19
        /*0062*/ 	.short	0x0014


	//----- nvinfo : EIATTR_PARAM_CBANK
	.align		4
        /*0064*/ 	.byte	0x04, 0x0a
        /*0066*/ 	.short	(.L_19 - .L_18)
	.align		4
.L_18:
        /*0068*/ 	.word	index@(.nv.constant0._Z6reducePdS_j)
        /*006c*/ 	.short	0x0380
        /*006e*/ 	.short	0x0014


	//----- nvinfo : EIATTR_SW_WAR
	.align		4
.L_19:
        /*0070*/ 	.byte	0x04, 0x36
        /*0072*/ 	.short	(.L_21 - .L_20)
.L_20:
        /*0074*/ 	.word	0x00000008
.L_21:


//--------------------- .nv.callgraph             --------------------------
	.section	.nv.callgraph,"",@"SHT_CUDA_CALLGRAPH"
	.align	4
	.sectionentsize	8
	.align		4
        /*0000*/ 	.word	0x00000000
	.align		4
        /*0004*/ 	.word	0xffffffff
	.align		4
        /*0008*/ 	.word	0x00000000
	.align		4
        /*000c*/ 	.word	0xfffffffe
	.align		4
        /*0010*/ 	.word	0x00000000
	.align		4
        /*0014*/ 	.word	0xfffffffd
	.align		4
        /*0018*/ 	.word	0x00000000
	.align		4
        /*001c*/ 	.word	0xfffffffc


//--------------------- .text._Z6reducePdS_j      --------------------------
	.section	.text._Z6reducePdS_j,"ax",@progbits
	.align	128
        .global         _Z6reducePdS_j
        .type           _Z6reducePdS_j,@function
        .size           _Z6reducePdS_j,(.L_x_5 - _Z6reducePdS_j)
        .other          _Z6reducePdS_j,@"STO_CUDA_ENTRY STV_DEFAULT"
_Z6reducePdS_j:
.text._Z6reducePdS_j:
[----:B------:R-:W-:Y:S01]  /*0000*/  LDC R1, c[0x0][0x37c] ;  /* 0x0000df00ff017b82 */ /* 0x000fe20000000800 */
[----:B------:R-:W0:Y:S01]  /*0010*/  S2R R0, SR_TID.X ;  /* 0x0000000000007919 */ /* 0x000e220000002100 */
[----:B------:R-:W0:Y:S01]  /*0020*/  LDCU UR4, c[0x0][0x360] ;  /* 0x00006c00ff0477ac */ /* 0x000e220008000800 */
[----:B------:R-:W-:Y:S01]  /*0030*/  CS2R R2, SRZ ;  /* 0x0000000000027805 */ /* 0x000fe2000001ff00 */
[----:B------:R-:W0:Y:S01]  /*0040*/  S2R R9, SR_CTAID.X ;  /* 0x0000000000097919 */ /* 0x000e220000002500 */
[----:B------:R-:W1:Y:S01]  /*0050*/  LDCU UR5, c[0x0][0x390] ;  /* 0x00007200ff0577ac */ /* 0x000e620008000800 */
[----:B------:R-:W2:Y:S01]  /*0060*/  LDCU.64 UR8, c[0x0][0x358] ;  /* 0x00006b00ff0877ac */ /* 0x000ea20008000a00 */
[----:B0-----:R-:W-:-:S05]  /*0070*/  IMAD R7, R9, UR4, R0 ;  /* 0x0000000409077c24 */ /* 0x001fca000f8e0200 */
[----:B-1----:R-:W-:-:S13]  /*0080*/  ISETP.GE.U32.AND P0, PT, R7, UR5, PT ;  /* 0x0000000507007c0c */ /* 0x002fda000bf06070 */
[----:B------:R-:W0:Y:S02]  /*0090*/  @!P0 LDC.64 R4, c[0x0][0x380] ;  /* 0x0000e000ff048b82 */ /* 0x000e240000000a00 */
[----:B0-----:R-:W-:-:S05]  /*00a0*/  @!P0 IMAD.WIDE.U32 R4, R7, 0x8, R4 ;  /* 0x0000000807048825 */ /* 0x001fca00078e0004 */
[----:B--2---:R-:W2:Y:S01]  /*00b0*/  @!P0 LDG.E.64 R2, desc[UR8][R4.64] ;  /* 0x0000000804028981 */ /* 0x004ea2000c1e1b00 */
[----:B------:R-:W0:Y:S01]  /*00c0*/  S2UR UR6, SR_CgaCtaId ;  /* 0x00000000000679c3 */ /* 0x000e220000008800 */
[----:B------:R-:W-:Y:S01]  /*00d0*/  UMOV UR5, 0x400 ;  /* 0x0000040000057882 */ /* 0x000fe20000000000 */
[----:B------:R-:W-:Y:S02]  /*00e0*/  UISETP.GE.U32.AND UP0, UPT, UR4, 0x2, UPT ;  /* 0x000000020400788c */ /* 0x000fe4000bf06070 */
[----:B0-----:R-:W-:-:S06]  /*00f0*/  ULEA UR5, UR6, UR5, 0x18 ;  /* 0x0000000506057291 */ /* 0x001fcc000f8ec0ff */
[----:B------:R-:W-:-:S05]  /*0100*/  LEA R7, R0, UR5, 0x3 ;  /* 0x0000000500077c11 */ /* 0x000fca000f8e18ff */
[----:B--2---:R0:W-:Y:S01]  /*0110*/  STS.64 [R7], R2 ;  /* 0x0000000207007388 */ /* 0x0041e20000000a00 */
[----:B------:R-:W-:Y:S06]  /*0120*/  BAR.SYNC.DEFER_BLOCKING 0x0 ;  /* 0x0000000000007b1d */ /* 0x000fec0000010000 */
[----:B------:R-:W-:Y:S05]  /*0130*/  BRA.U !UP0, `(.L_x_0) ;  /* 0x0000000108407547 */ /* 0x000fea000b800000 */
.L_x_3:
[----:B------:R-:W-:Y:S01]  /*0140*/  UMOV UR5, UR4 ;  /* 0x0000000400057c82 */ /* 0x000fe20008000000 */
[----:B------:R-:W-:Y:S01]  /*0150*/  USHF.R.U32.HI UR4, URZ, 0x1, UR4 ;  /* 0x00000001ff047899 */ /* 0x000fe20008011604 */
[----:B------:R-:W-:Y:S05]  /*0160*/  BSSY.RECONVERGENT B0, `(.L_x_1) ;  /* 0x000000a000007945 */ /* 0x000fea0003800200 */
[----:B------:R-:W-:-:S13]  /*0170*/  ISETP.GE.U32.AND P0, PT, R0, UR4, PT ;  /* 0x0000000400007c0c */ /* 0x000fda000bf06070 */
[----:B-1----:R-:W-:Y:S05]  /*0180*/  @P0 BRA `(.L_x_2) ;  /* 0x00000000001c0947 */ /* 0x002fea0003800000 */
[----:B------:R-:W1:Y:S01]  /*0190*/  S2UR UR7, SR_CgaCtaId ;  /* 0x00000000000779c3 */ /* 0x000e620000008800 */
[----:B------:R-:W-:Y:S01]  /*01a0*/  UMOV UR6, 0x400 ;  /* 0x0000040000067882 */ /* 0x000fe20000000000 */
[----:B------:R-:W-:Y:S01]  /*01b0*/  LDS.64 R4, [R7] ;  /* 0x0000000007047984 */ /* 0x000fe20000000a00 */
[----:B-1----:R-:W-:-:S09]  /*01c0*/  ULEA UR6, UR7, UR6, 0x18 ;  /* 0x0000000607067291 */ /* 0x002fd2000f8ec0ff */
[----:B0-----:R-:W0:Y:S02]  /*01d0*/  LDS.64 R2, [UR6] ;  /* 0x00000006ff027984 */ /* 0x001e240008000a00 */
[----:B0-----:R-:W-:-:S14]  /*01e0*/  DSETP.GEU.AND P0, PT, R2, R4, PT ;  /* 0x000000040200722a */ /* 0x001fdc0003f0e000 */
[----:B------:R1:W-:Y:S02]  /*01f0*/  @!P0 STS.64 [UR6], R4 ;  /* 0x00000004ff008988 */ /* 0x0003e40008000a06 */
.L_x_2:
[----:B------:R-:W-:Y:S05]  /*0200*/  BSYNC.RECONVERGENT B0 ;  /* 0x0000000000007941 */ /* 0x000fea0003800200 */
.L_x_1:
[----:B------:R-:W-:Y:S01]  /*0210*/  BAR.SYNC.DEFER_BLOCKING 0x0 ;  /* 0x0000000000007b1d */ /* 0x000fe20000010000 */
[----:B------:R-:W-:-:S09]  /*0220*/  UISETP.GT.U32.AND UP0, UPT, UR5, 0x3, UPT ;  /* 0x000000030500788c */ /* 0x000fd2000bf04070 */
[----:B------:R-:W-:Y:S05]  /*0230*/  BRA.U UP0, `(.L_x_3) ;  /* 0xfffffffd00c07547 */ /* 0x000fea000b83ffff */
.L_x_0:
[----:B------:R-:W-:-:S13]  /*0240*/  ISETP.NE.AND P0, PT, R0, RZ, PT ;  /* 0x000000ff0000720c */ /* 0x000fda0003f05270 */
[----:B------:R-:W-:Y:S05]  /*0250*/  @P0 EXIT ;  /* 0x000000000000094d */ /* 0x000fea0003800000 */
[----:B------:R-:W2:Y:S01]  /*0260*/  S2UR UR5, SR_CgaCtaId ;  /* 0x00000000000579c3 */ /* 0x000ea20000008800 */
[----:B------:R-:W-:-:S07]  /*0270*/  UMOV UR4, 0x400 ;  /* 0x0000040000047882 */ /* 0x000fce0000000000 */
[----:B-1----:R-:W1:Y:S01]  /*0280*/  LDC.64 R4, c[0x0][0x388] ;  /* 0x0000e200ff047b82 */ /* 0x002e620000000a00 */
[----:B--2---:R-:W-:Y:S01]  /*0290*/  ULEA UR4, UR5, UR4, 0x18 ;  /* 0x0000000405047291 */ /* 0x004fe2000f8ec0ff */
[----:B-1----:R-:W-:-:S08]  /*02a0*/  IMAD.WIDE.U32 R4, R9, 0x8, R4 ;  /* 0x0000000809047825 */ /* 0x002fd000078e0004 */
[----:B0-----:R-:W0:Y:S04]  /*02b0*/  LDS.64 R2, [UR4] ;  /* 0x00000004ff027984 */ /* 0x001e280008000a00 */
[----:B0-----:R-:W-:Y:S01]  /*02c0*/  STG.E.64 desc[UR8][R4.64], R2 ;  /* 0x0000000204007986 */ /* 0x001fe2000c101b08 */
[----:B------:R-:W-:Y:S05]  /*02d0*/  EXIT ;  /* 0x000000000000794d */ /* 0x000fea0003800000 */
.L_x_4:
[----:B------:R-:W-:-:S00]  /*02e0*/  BRA `(.L_x_4) ;  /* 0xfffffffc00fc7947 */ /* 0x000fc0000383ffff */
[----:B------:R-:W-:-:S00]  /*02f0*/  NOP ;  /* 0x0000000000007918 */ /* 0x000fc00000000000 */
        /* <DEDUP_REMOVED lines=8> */
.L_x_5:


//--------------------- .nv.shared._Z6reducePdS_j --------------------------
	.section	.nv.shared._Z6reducePdS_j,"aw",@nobits
	.sectionflags	@""
	.align	16
	.zero		1024


//--------------------- .nv.shared.reserved.0     --------------------------
	.section	.nv.shared.reserved.0,"aw",@nobits
	.weak		__nv_reservedSMEM_offset_0_alias
	.size		__nv_reservedSMEM_offset_0_alias, 0, 64
	.other		__nv_reservedSMEM_offset_0_alias,@"STO_CUDA_RESERVED_SHARED STV_DEFAULT"
__nv_reservedSMEM_offset_0_alias:
	.zero		0
	.zero		64


//--------------------- .nv.constant0._Z6reducePdS_j --------------------------
	.section	.nv.constant0._Z6reducePdS_j,"a",@progbits
	.sectionflags	@""
	.align	4
.nv.constant0._Z6reducePdS_j:
	.zero		916


//--------------------- SYMBOLS --------------------------

	.type		.nv.reservedSmem.offset0,@object
	.size		.nv.reservedSmem.offset0,0x4
	.type		.nv.reservedSmem.cap,@object
	.size		.nv.reservedSmem.cap,0x4
